	.headerflags	@"EF_CUDA_TEXMODE_UNIFIED EF_CUDA_64BIT_ADDRESS EF_CUDA_ACCELERATORS EF_CUDA_SM90 EF_CUDA_VIRTUAL_SM(EF_CUDA_SM90)"
	.elftype	@"ET_EXEC"


//--------------------- .nv.info                  --------------------------
	.section	.nv.info,"",@"SHT_CUDA_INFO"
	.align	4


	//----- nvinfo : EIATTR_REGCOUNT
	.align		4
        /*0000*/ 	.byte	0x04, 0x2f
        /*0002*/ 	.short	(.L_3 - .L_2)
	.align		4
.L_2:
        /*0004*/ 	.word	index@(triton_poi_fused__native_batch_norm_legit_no_training_add_convolution_2)
        /*0008*/ 	.word	0x00000020


	//----- nvinfo : EIATTR_MIN_STACK_SIZE
	.align		4
.L_3:
        /*000c*/ 	.byte	0x04, 0x12
        /*000e*/ 	.short	(.L_5 - .L_4)
	.align		4
.L_4:
        /*0010*/ 	.word	index@(triton_poi_fused__native_batch_norm_legit_no_training_add_convolution_2)
        /*0014*/ 	.word	0x00000000


	//----- nvinfo : EIATTR_FRAME_SIZE
	.align		4
.L_5:
        /*0018*/ 	.byte	0x04, 0x11
        /*001a*/ 	.short	(.L_7 - .L_6)
	.align		4
.L_6:
        /*001c*/ 	.word	index@(triton_poi_fused__native_batch_norm_legit_no_training_add_convolution_2)
        /*0020*/ 	.word	0x00000000


	//----- nvinfo : EIATTR_MIN_STACK_SIZE
	.align		4
.L_7:
        /*0024*/ 	.byte	0x04, 0x12
        /*0026*/ 	.short	(.L_9 - .L_8)
	.align		4
.L_8:
        /*0028*/ 	.word	index@(triton_poi_fused__native_batch_norm_legit_no_training_add_convolution_2)
        /*002c*/ 	.word	0x00000000
.L_9:


//--------------------- .nv.info.triton_poi_fused__native_batch_norm_legit_no_training_add_convolution_2 --------------------------
	.section	.nv.info.triton_poi_fused__native_batch_norm_legit_no_training_add_convolution_2,"",@"SHT_CUDA_INFO"
	.sectionflags	@""
	.align	4


	//----- nvinfo : EIATTR_CUDA_API_VERSION
	.align		4
        /*0000*/ 	.byte	0x04, 0x37
        /*0002*/ 	.short	(.L_11 - .L_10)
.L_10:
        /*0004*/ 	.word	0x0000007c


	//----- nvinfo : EIATTR_KPARAM_INFO
	.align		4
.L_11:
        /*0008*/ 	.byte	0x04, 0x17
        /*000a*/ 	.short	(.L_13 - .L_12)
.L_12:
        /*000c*/ 	.word	0x00000000
        /*0010*/ 	.short	0x000d
        /*0012*/ 	.short	0x0068
        /*0014*/ 	.byte	0x00, 0xf0, 0x11, 0x00


	//----- nvinfo : EIATTR_KPARAM_INFO
	.align		4
.L_13:
        /*0018*/ 	.byte	0x04, 0x17
        /*001a*/ 	.short	(.L_15 - .L_14)
.L_14:
        /*001c*/ 	.word	0x00000000
        /*0020*/ 	.short	0x000c
        /*0022*/ 	.short	0x0060
        /*0024*/ 	.byte	0x00, 0xf4, 0x21, 0x00


	//----- nvinfo : EIATTR_KPARAM_INFO
	.align		4
.L_15:
        /*0028*/ 	.byte	0x04, 0x17
        /*002a*/ 	.short	(.L_17 - .L_16)
.L_16:
        /*002c*/ 	.word	0x00000000
        /*0030*/ 	.short	0x000b
        /*0032*/ 	.short	0x0058
        /*0034*/ 	.byte	0x00, 0xf4, 0x21, 0x00


	//----- nvinfo : EIATTR_KPARAM_INFO
	.align		4
.L_17:
        /*0038*/ 	.byte	0x04, 0x17
        /*003a*/ 	.short	(.L_19 - .L_18)
.L_18:
        /*003c*/ 	.word	0x00000000
        /*0040*/ 	.short	0x000a
        /*0042*/ 	.short	0x0050
        /*0044*/ 	.byte	0x00, 0xf4, 0x21, 0x00


	//----- nvinfo : EIATTR_KPARAM_INFO
	.align		4
.L_19:
        /*0048*/ 	.byte	0x04, 0x17
        /*004a*/ 	.short	(.L_21 - .L_20)
.L_20:
        /*004c*/ 	.word	0x00000000
        /*0050*/ 	.short	0x0009
        /*0052*/ 	.short	0x0048
        /*0054*/ 	.byte	0x00, 0xf4, 0x21, 0x00


	//----- nvinfo : EIATTR_KPARAM_INFO
	.align		4
.L_21:
        /*0058*/ 	.byte	0x04, 0x17
        /*005a*/ 	.short	(.L_23 - .L_22)
.L_22:
        /*005c*/ 	.word	0x00000000
        /*0060*/ 	.short	0x0008
        /*0062*/ 	.short	0x0040
        /*0064*/ 	.byte	0x00, 0xf4, 0x21, 0x00


	//----- nvinfo : EIATTR_KPARAM_INFO
	.align		4
.L_23:
        /*0068*/ 	.byte	0x04, 0x17
        /*006a*/ 	.short	(.L_25 - .L_24)
.L_24:
        /*006c*/ 	.word	0x00000000
        /*0070*/ 	.short	0x0007
        /*0072*/ 	.short	0x0038
        /*0074*/ 	.byte	0x00, 0xf4, 0x21, 0x00


	//----- nvinfo : EIATTR_KPARAM_INFO
	.align		4
.L_25:
        /*0078*/ 	.byte	0x04, 0x17
        /*007a*/ 	.short	(.L_27 - .L_26)
.L_26:
        /*007c*/ 	.word	0x00000000
        /*0080*/ 	.short	0x0006
        /*0082*/ 	.short	0x0030
        /*0084*/ 	.byte	0x00, 0xf4, 0x21, 0x00


	//----- nvinfo : EIATTR_KPARAM_INFO
	.align		4
.L_27:
        /*0088*/ 	.byte	0x04, 0x17
        /*008a*/ 	.short	(.L_29 - .L_28)
.L_28:
        /*008c*/ 	.word	0x00000000
        /*0090*/ 	.short	0x0005
        /*0092*/ 	.short	0x0028
        /*0094*/ 	.byte	0x00, 0xf4, 0x21, 0x00


	//----- nvinfo : EIATTR_KPARAM_INFO
	.align		4
.L_29:
        /*0098*/ 	.byte	0x04, 0x17
        /*009a*/ 	.short	(.L_31 - .L_30)
.L_30:
        /*009c*/ 	.word	0x00000000
        /*00a0*/ 	.short	0x0004
        /*00a2*/ 	.short	0x0020
        /*00a4*/ 	.byte	0x00, 0xf4, 0x21, 0x00


	//----- nvinfo : EIATTR_KPARAM_INFO
	.align		4
.L_31:
        /*00a8*/ 	.byte	0x04, 0x17
        /*00aa*/ 	.short	(.L_33 - .L_32)
.L_32:
        /*00ac*/ 	.word	0x00000000
        /*00b0*/ 	.short	0x0003
        /*00b2*/ 	.short	0x0018
        /*00b4*/ 	.byte	0x00, 0xf4, 0x21, 0x00


	//----- nvinfo : EIATTR_KPARAM_INFO
	.align		4
.L_33:
        /*00b8*/ 	.byte	0x04, 0x17
        /*00ba*/ 	.short	(.L_35 - .L_34)
.L_34:
        /*00bc*/ 	.word	0x00000000
        /*00c0*/ 	.short	0x0002
        /*00c2*/ 	.short	0x0010
        /*00c4*/ 	.byte	0x00, 0xf4, 0x21, 0x00


	//----- nvinfo : EIATTR_KPARAM_INFO
	.align		4
.L_35:
        /*00c8*/ 	.byte	0x04, 0x17
        /*00ca*/ 	.short	(.L_37 - .L_36)
.L_36:
        /*00cc*/ 	.word	0x00000000
        /*00d0*/ 	.short	0x0001
        /*00d2*/ 	.short	0x0008
        /*00d4*/ 	.byte	0x00, 0xf4, 0x21, 0x00


	//----- nvinfo : EIATTR_KPARAM_INFO
	.align		4
.L_37:
        /*00d8*/ 	.byte	0x04, 0x17
        /*00da*/ 	.short	(.L_39 - .L_38)
.L_38:
        /*00dc*/ 	.word	0x00000000
        /*00e0*/ 	.short	0x0000
        /*00e2*/ 	.short	0x0000
        /*00e4*/ 	.byte	0x00, 0xf4, 0x21, 0x00


	//----- nvinfo : EIATTR_SPARSE_MMA_MASK
	.align		4
.L_39:
        /*00e8*/ 	.byte	0x03, 0x50
        /*00ea*/ 	.short	0x0000


	//----- nvinfo : EIATTR_MAXREG_COUNT
	.align		4
        /*00ec*/ 	.byte	0x03, 0x1b
        /*00ee*/ 	.short	0x00ff


	//----- nvinfo : EIATTR_EXIT_INSTR_OFFSETS
	.align		4
        /*00f0*/ 	.byte	0x04, 0x1c
        /*00f2*/ 	.short	(.L_41 - .L_40)


	//   ....[0]....
.L_40:
        /*00f4*/ 	.word	0x000008e0


	//   ....[1]....
        /*00f8*/ 	.word	0x00000900


	//----- nvinfo : EIATTR_REQNTID
	.align		4
.L_41:
        /*00fc*/ 	.byte	0x04, 0x10
        /*00fe*/ 	.short	(.L_43 - .L_42)
.L_42:
        /*0100*/ 	.word	0x00000080
        /*0104*/ 	.word	0x00000001
        /*0108*/ 	.word	0x00000001


	//----- nvinfo : EIATTR_CBANK_PARAM_SIZE
	.align		4
.L_43:
        /*010c*/ 	.byte	0x03, 0x19
        /*010e*/ 	.short	0x006c


	//----- nvinfo : EIATTR_PARAM_CBANK
	.align		4
        /*0110*/ 	.byte	0x04, 0x0a
        /*0112*/ 	.short	(.L_45 - .L_44)
	.align		4
.L_44:
        /*0114*/ 	.word	index@(.nv.constant0.triton_poi_fused__native_batch_norm_legit_no_training_add_convolution_2)
        /*0118*/ 	.short	0x0210
        /*011a*/ 	.short	0x006c


	//----- nvinfo : EIATTR_SW_WAR
	.align		4
.L_45:
        /*011c*/ 	.byte	0x04, 0x36
        /*011e*/ 	.short	(.L_47 - .L_46)
.L_46:
        /*0120*/ 	.word	0x00000008
.L_47:


//--------------------- .nv.callgraph             --------------------------
	.section	.nv.callgraph,"",@"SHT_CUDA_CALLGRAPH"
	.align	4
	.sectionentsize	8
	.align		4
        /*0000*/ 	.word	0x00000000
	.align		4
        /*0004*/ 	.word	0xffffffff
	.align		4
        /*0008*/ 	.word	0x00000000
	.align		4
        /*000c*/ 	.word	0xfffffffe
	.align		4
        /*0010*/ 	.word	0x00000000
	.align		4
        /*0014*/ 	.word	0xfffffffd
	.align		4
        /*0018*/ 	.word	0x00000000
	.align		4
        /*001c*/ 	.word	0xfffffffc


//--------------------- .nv.constant4             --------------------------
	.section	.nv.constant4,"a",@progbits
	.align	8
	.align		8
.nv.constant4:
        /*0000*/ 	.dword	_$_str
	.align		8
        /*0008*/ 	.dword	_$_str_$_2


//--------------------- .text.triton_poi_fused__native_batch_norm_legit_no_training_add_convolution_2 --------------------------
	.section	.text.triton_poi_fused__native_batch_norm_legit_no_training_add_convolution_2,"ax",@progbits
	.align	128
        .global         triton_poi_fused__native_batch_norm_legit_no_training_add_convolution_2
        .type           triton_poi_fused__native_batch_norm_legit_no_training_add_convolution_2,@function
        .size           triton_poi_fused__native_batch_norm_legit_no_training_add_convolution_2,(.L_x_1 - triton_poi_fused__native_batch_norm_legit_no_training_add_convolution_2)
        .other          triton_poi_fused__native_batch_norm_legit_no_training_add_convolution_2,@"STO_CUDA_ENTRY STV_DEFAULT"
triton_poi_fused__native_batch_norm_legit_no_training_add_convolution_2:
.text.triton_poi_fused__native_batch_norm_legit_no_training_add_convolution_2:
[----:B------:R-:W0:Y:S01]  /*0000*/  LDC R1, c[0x0][0x28] ;  /* 0x00000a00ff017b82 */ /* 0x000e220000000800 */
[----:B------:R-:W1:Y:S07]  /*0010*/  S2R R0, SR_TID.X ;  /* 0x0000000000007919 */ /* 0x000e6e0000002100 */
[----:B------:R-:W2:Y:S01]  /*0020*/  LDC.64 R10, c[0x0][0x238] ;  /* 0x00008e00ff0a7b82 */ /* 0x000ea20000000a00 */
[----:B------:R-:W-:Y:S01]  /*0030*/  ULDC.64 UR4, c[0x0][0x208] ;  /* 0x0000820000047ab9 */ /* 0x000fe20000000a00 */
[----:B------:R-:W3:Y:S06]  /*0040*/  S2R R3, SR_CTAID.X ;  /* 0x0000000000037919 */ /* 0x000eec0000002500 */
[----:B------:R-:W4:Y:S08]  /*0050*/  LDC.64 R16, c[0x0][0x258] ;  /* 0x00009600ff107b82 */ /* 0x000f300000000a00 */
[----:B------:R-:W5:Y:S08]  /*0060*/  LDC.64 R8, c[0x0][0x230] ;  /* 0x00008c00ff087b82 */ /* 0x000f700000000a00 */
[----:B------:R-:W4:Y:S01]  /*0070*/  LDC.64 R12, c[0x0][0x220] ;  /* 0x00008800ff0c7b82 */ /* 0x000f220000000a00 */
[----:B-1----:R-:W-:Y:S01]  /*0080*/  SHF.L.U32 R0, R0, 0x1, RZ ;  /* 0x0000000100007819 */ /* 0x002fe200000006ff */
[----:B------:R-:W-:Y:S01]  /*0090*/  HFMA2.MMA R25, -RZ, RZ, 0, 0 ;  /* 0x00000000ff197435 */ /* 0x000fe200000001ff */
[----:B------:R-:W-:-:S05]  /*00a0*/  CS2R R18, SRZ ;  /* 0x0000000000127805 */ /* 0x000fca000001ff00 */
[----:B------:R-:W1:Y:S01]  /*00b0*/  LDC.64 R14, c[0x0][0x248] ;  /* 0x00009200ff0e7b82 */ /* 0x000e620000000a00 */
[----:B---3--:R-:W-:Y:S02]  /*00c0*/  SHF.R.S32.HI R2, RZ, 0x17, R3 ;  /* 0x00000017ff027819 */ /* 0x008fe40000011403 */
[----:B------:R-:W-:Y:S02]  /*00d0*/  LOP3.LUT R0, R0, 0xfe, RZ, 0xc0, !PT ;  /* 0x000000fe00007812 */ /* 0x000fe400078ec0ff */
[----:B------:R-:W-:Y:S02]  /*00e0*/  SGXT R2, R2, 0x1 ;  /* 0x000000010202781a */ /* 0x000fe40000000200 */
[----:B------:R-:W-:Y:S01]  /*00f0*/  LEA R3, R3, R0, 0x8 ;  /* 0x0000000003037211 */ /* 0x000fe200078e40ff */
[----:B------:R-:W3:Y:S03]  /*0100*/  LDC.64 R28, c[0x0][0x240] ;  /* 0x00009000ff1c7b82 */ /* 0x000ee60000000a00 */
[----:B------:R-:W-:-:S02]  /*0110*/  LEA.HI R2, R2, R3, RZ, 0x4 ;  /* 0x0000000302027211 */ /* 0x000fc400078f20ff */
[----:B------:R-:W-:Y:S02]  /*0120*/  ISETP.GE.AND P0, PT, R3, 0x100, PT ;  /* 0x000001000300780c */ /* 0x000fe40003f06270 */
[----:B------:R-:W-:-:S04]  /*0130*/  SHF.R.S32.HI R2, RZ, 0x4, R2 ;  /* 0x00000004ff027819 */ /* 0x000fc80000011402 */
[----:B------:R-:W-:-:S04]  /*0140*/  LEA.HI R0, R2, R2, RZ, 0x2 ;  /* 0x0000000202007211 */ /* 0x000fc800078f10ff */
[----:B------:R-:W-:-:S04]  /*0150*/  LOP3.LUT R5, R0, 0xfffffffc, RZ, 0xc0, !PT ;  /* 0xfffffffc00057812 */ /* 0x000fc800078ec0ff */
[----:B------:R-:W-:Y:S01]  /*0160*/  IADD3 R6, R2, -R5, RZ ;  /* 0x8000000502067210 */ /* 0x000fe20007ffe0ff */
[----:B------:R-:W-:-:S04]  /*0170*/  HFMA2.MMA R2, -RZ, RZ, 0, 0 ;  /* 0x00000000ff027435 */ /* 0x000fc800000001ff */
[----:B--2---:R-:W-:-:S06]  /*0180*/  IMAD.WIDE R10, R6, 0x4, R10 ;  /* 0x00000004060a7825 */ /* 0x004fcc00078e020a */
[----:B------:R-:W2:Y:S01]  /*0190*/  @!P0 LDG.E.EL R2, desc[UR4][R10.64] ;  /* 0x000000040a028981 */ /* 0x000ea2000c2e1900 */
[----:B------:R-:W-:Y:S01]  /*01a0*/  CS2R R4, SRZ ;  /* 0x0000000000047805 */ /* 0x000fe2000001ff00 */
[----:B----4-:R-:W-:Y:S01]  /*01b0*/  IMAD.WIDE R16, R6, 0x4, R16 ;  /* 0x0000000406107825 */ /* 0x010fe200078e0210 */
[----:B------:R-:W-:-:S04]  /*01c0*/  MOV R0, RZ ;  /* 0x000000ff00007202 */ /* 0x000fc80000000f00 */
[----:B------:R4:W2:Y:S04]  /*01d0*/  @!P0 LDG.E.EL R4, desc[UR4][R10.64] ;  /* 0x000000040a048981 */ /* 0x0008a8000c2e1900 */
[----:B------:R-:W2:Y:S04]  /*01e0*/  @!P0 LDG.E.EL R5, desc[UR4][R16.64] ;  /* 0x0000000410058981 */ /* 0x000ea8000c2e1900 */
[----:B------:R1:W2:Y:S01]  /*01f0*/  @!P0 LDG.E.EL R0, desc[UR4][R16.64] ;  /* 0x0000000410008981 */ /* 0x0002a2000c2e1900 */
[C---:B-----5:R-:W-:Y:S01]  /*0200*/  IMAD.WIDE R26, R6.reuse, 0x4, R8 ;  /* 0x00000004061a7825 */ /* 0x060fe200078e0208 */
[----:B----4-:R-:W4:Y:S03]  /*0210*/  LDC.64 R10, c[0x0][0x228] ;  /* 0x00008a00ff0a7b82 */ /* 0x010f260000000a00 */
[----:B0-----:R-:W-:Y:S01]  /*0220*/  IMAD.WIDE R12, R6, 0x4, R12 ;  /* 0x00000004060c7825 */ /* 0x001fe200078e020c */
[----:B------:R-:W5:Y:S01]  /*0230*/  @!P0 LDG.E.EL R25, desc[UR4][R26.64] ;  /* 0x000000041a198981 */ /* 0x000f62000c2e1900 */
[----:B------:R-:W-:-:S03]  /*0240*/  MOV R7, 0x3e800000 ;  /* 0x3e80000000077802 */ /* 0x000fc60000000f00 */
[----:B------:R-:W5:Y:S01]  /*0250*/  @!P0 LDG.E.EL R19, desc[UR4][R12.64] ;  /* 0x000000040c138981 */ /* 0x000f62000c2e1900 */
[----:B-1----:R-:W0:Y:S03]  /*0260*/  LDC.64 R16, c[0x0][0x250] ;  /* 0x00009400ff107b82 */ /* 0x002e260000000a00 */
[----:B------:R1:W5:Y:S05]  /*0270*/  @!P0 LDG.E.EL R18, desc[UR4][R12.64] ;  /* 0x000000040c128981 */ /* 0x00036a000c2e1900 */
[----:B-1----:R-:W1:Y:S01]  /*0280*/  LDC.64 R12, c[0x0][0x210] ;  /* 0x00008400ff0c7b82 */ /* 0x002e620000000a00 */
[----:B------:R-:W-:-:S02]  /*0290*/  MOV R8, RZ ;  /* 0x000000ff00087202 */ /* 0x000fc40000000f00 */
[----:B------:R-:W-:Y:S01]  /*02a0*/  CS2R R22, SRZ ;  /* 0x0000000000167805 */ /* 0x000fe2000001ff00 */
[----:B------:R-:W-:-:S04]  /*02b0*/  IMAD.WIDE R14, R6, 0x4, R14 ;  /* 0x00000004060e7825 */ /* 0x000fc800078e020e */
[C---:B----4-:R-:W-:Y:S01]  /*02c0*/  IMAD.WIDE R10, R6.reuse, 0x4, R10 ;  /* 0x00000004060a7825 */ /* 0x050fe200078e020a */
[----:B------:R-:W4:Y:S04]  /*02d0*/  @!P0 LDG.E.EL R8, desc[UR4][R14.64] ;  /* 0x000000040e088981 */ /* 0x000f28000c2e1900 */
[----:B------:R-:W4:Y:S01]  /*02e0*/  @!P0 LDG.E.EL R22, desc[UR4][R10.64] ;  /* 0x000000040a168981 */ /* 0x000f22000c2e1900 */
[----:B0-----:R-:W-:Y:S01]  /*02f0*/  IMAD.WIDE R16, R6, 0x4, R16 ;  /* 0x0000000406107825 */ /* 0x001fe200078e0210 */
[----:B------:R-:W-:-:S03]  /*0300*/  HFMA2.MMA R20, -RZ, RZ, 0, 0 ;  /* 0x00000000ff147435 */ /* 0x000fc600000001ff */
[----:B-1----:R-:W-:-:S04]  /*0310*/  IMAD.WIDE R12, R3, 0x4, R12 ;  /* 0x00000004030c7825 */ /* 0x002fc800078e020c */
[----:B---3--:R-:W-:-:S05]  /*0320*/  IMAD.WIDE R28, R6, 0x4, R28 ;  /* 0x00000004061c7825 */ /* 0x008fca00078e021c */
[----:B------:R-:W3:Y:S04]  /*0330*/  @!P0 LDG.E.EL R23, desc[UR4][R28.64] ;  /* 0x000000041c178981 */ /* 0x000ee8000c2e1900 */
[----:B------:R-:W3:Y:S01]  /*0340*/  @!P0 LDG.E.EL R20, desc[UR4][R28.64] ;  /* 0x000000041c148981 */ /* 0x000ee2000c2e1900 */
[----:B--2---:R-:W-:-:S06]  /*0350*/  FADD R24, R2, 9.9999997473787516356e-06 ;  /* 0x3727c5ac02187421 */ /* 0x004fcc0000000000 */
[----:B------:R-:W0:Y:S01]  /*0360*/  MUFU.SQRT R24, R24 ;  /* 0x0000001800187308 */ /* 0x000e220000002000 */
[----:B------:R-:W-:Y:S01]  /*0370*/  FADD R2, R4, 9.9999997473787516356e-06 ;  /* 0x3727c5ac04027421 */ /* 0x000fe20000000000 */
[----:B------:R-:W-:Y:S01]  /*0380*/  MOV R4, RZ ;  /* 0x000000ff00047202 */ /* 0x000fe20000000f00 */
[----:B------:R-:W-:-:S05]  /*0390*/  FADD R21, R5, 9.9999997473787516356e-06 ;  /* 0x3727c5ac05157421 */ /* 0x000fca0000000000 */
[----:B------:R1:W2:Y:S01]  /*03a0*/  @!P0 LDG.E.EL R4, desc[UR4][R26.64] ;  /* 0x000000041a048981 */ /* 0x0002a2000c2e1900 */
[----:B------:R-:W-:Y:S01]  /*03b0*/  FADD R0, R0, 9.9999997473787516356e-06 ;  /* 0x3727c5ac00007421 */ /* 0x000fe20000000000 */
[----:B------:R-:W-:Y:S01]  /*03c0*/  MUFU.SQRT R2, R2 ;  /* 0x0000000200027308 */ /* 0x000fe20000002000 */
[C---:B0-----:R-:W-:Y:S02]  /*03d0*/  FSETP.GT.AND P2, PT, R24.reuse, 8.50705917302346158658e+37, PT ;  /* 0x7e8000001800780b */ /* 0x041fe40003f44000 */
[----:B------:R-:W-:-:S05]  /*03e0*/  FSETP.GEU.AND P3, PT, R24, 1.175494350822287508e-38, PT ;  /* 0x008000001800780b */ /* 0x000fca0003f6e000 */
[----:B------:R-:W0:Y:S08]  /*03f0*/  MUFU.SQRT R21, R21 ;  /* 0x0000001500157308 */ /* 0x000e300000002000 */
[----:B-1----:R-:W1:Y:S01]  /*0400*/  MUFU.SQRT R26, R0 ;  /* 0x00000000001a7308 */ /* 0x002e620000002000 */
[----:B------:R-:W-:Y:S01]  /*0410*/  FSEL R9, R7, 1, P2 ;  /* 0x3f80000007097808 */ /* 0x000fe20001000000 */
[----:B------:R-:W-:-:S04]  /*0420*/  @P2 FMUL R24, R24, 0.25 ;  /* 0x3e80000018182820 */ /* 0x000fc80000400000 */
[----:B------:R-:W-:Y:S01]  /*0430*/  @!P3 FMUL R24, R24, 16777216 ;  /* 0x4b8000001818b820 */ /* 0x000fe20000400000 */
[----:B------:R-:W-:Y:S01]  /*0440*/  @!P3 FMUL R9, R9, 16777216 ;  /* 0x4b8000000909b820 */ /* 0x000fe20000400000 */
[C---:B0-----:R-:W-:Y:S01]  /*0450*/  FSETP.GT.AND P3, PT, R21.reuse, 8.50705917302346158658e+37, PT ;  /* 0x7e8000001500780b */ /* 0x041fe20003f64000 */
[----:B------:R-:W-:Y:S01]  /*0460*/  HFMA2.MMA R5, -RZ, RZ, 0, 0 ;  /* 0x00000000ff057435 */ /* 0x000fe200000001ff */
[----:B------:R-:W-:Y:S02]  /*0470*/  FSETP.GEU.AND P5, PT, R21, 1.175494350822287508e-38, PT ;  /* 0x008000001500780b */ /* 0x000fe40003fae000 */
[C---:B-1----:R-:W-:Y:S01]  /*0480*/  FSETP.GT.AND P4, PT, R26.reuse, 8.50705917302346158658e+37, PT ;  /* 0x7e8000001a00780b */ /* 0x042fe20003f84000 */
[----:B------:R-:W0:Y:S01]  /*0490*/  MUFU.RCP R24, R24 ;  /* 0x0000001800187308 */ /* 0x000e220000001000 */
[----:B------:R-:W-:Y:S01]  /*04a0*/  FSETP.GEU.AND P6, PT, R26, 1.175494350822287508e-38, PT ;  /* 0x008000001a00780b */ /* 0x000fe20003fce000 */
[----:B------:R-:W-:-:S04]  /*04b0*/  HFMA2.MMA R27, -RZ, RZ, 0, 0 ;  /* 0x00000000ff1b7435 */ /* 0x000fc800000001ff */
[----:B------:R1:W2:Y:S02]  /*04c0*/  @!P0 LDG.E.EL R5, desc[UR4][R14.64] ;  /* 0x000000040e058981 */ /* 0x0002a4000c2e1900 */
[----:B------:R-:W-:Y:S01]  /*04d0*/  @P3 FMUL R21, R21, 0.25 ;  /* 0x3e80000015153820 */ /* 0x000fe20000400000 */
[----:B------:R-:W-:-:S03]  /*04e0*/  HFMA2.MMA R0, -RZ, RZ, 0, 0 ;  /* 0x00000000ff007435 */ /* 0x000fc600000001ff */
[----:B------:R-:W-:Y:S01]  /*04f0*/  @!P5 FMUL R21, R21, 16777216 ;  /* 0x4b8000001515d820 */ /* 0x000fe20000400000 */
[----:B------:R-:W-:Y:S01]  /*0500*/  @P4 FMUL R26, R26, 0.25 ;  /* 0x3e8000001a1a4820 */ /* 0x000fe20000400000 */
[----:B------:R4:W2:Y:S01]  /*0510*/  @!P0 LDG.E.EL R27, desc[UR4][R10.64] ;  /* 0x000000040a1b8981 */ /* 0x0008a2000c2e1900 */
[----:B-1----:R-:W-:Y:S02]  /*0520*/  CS2R R14, SRZ ;  /* 0x00000000000e7805 */ /* 0x002fe4000001ff00 */
[----:B------:R-:W-:Y:S01]  /*0530*/  @!P6 FMUL R26, R26, 16777216 ;  /* 0x4b8000001a1ae820 */ /* 0x000fe20000400000 */
[----:B0-----:R-:W-:Y:S01]  /*0540*/  FMUL R24, R24, R9 ;  /* 0x0000000918187220 */ /* 0x001fe20000400000 */
[----:B------:R-:W-:Y:S01]  /*0550*/  MOV R9, RZ ;  /* 0x000000ff00097202 */ /* 0x000fe20000000f00 */
[----:B------:R-:W0:Y:S01]  /*0560*/  MUFU.RCP R21, R21 ;  /* 0x0000001500157308 */ /* 0x000e220000001000 */
[----:B------:R-:W5:Y:S01]  /*0570*/  @!P0 LDG.E.64 R14, desc[UR4][R12.64] ;  /* 0x000000040c0e8981 */ /* 0x000f62000c1e1b00 */
[----:B----4-:R-:W1:Y:S03]  /*0580*/  LDC.64 R10, c[0x0][0x218] ;  /* 0x00008600ff0a7b82 */ /* 0x010e660000000a00 */
[----:B------:R-:W4:Y:S03]  /*0590*/  @!P0 LDG.E.EL R9, desc[UR4][R16.64] ;  /* 0x0000000410098981 */ /* 0x000f26000c2e1900 */
[----:B------:R-:W0:Y:S01]  /*05a0*/  MUFU.RCP R26, R26 ;  /* 0x0000001a001a7308 */ /* 0x000e220000001000 */
[----:B------:R0:W2:Y:S01]  /*05b0*/  @!P0 LDG.E.EL R0, desc[UR4][R16.64] ;  /* 0x0000000410008981 */ /* 0x0000a2000c2e1900 */
[----:B------:R-:W-:-:S02]  /*05c0*/  FSETP.GT.AND P1, PT, R2, 8.50705917302346158658e+37, PT ;  /* 0x7e8000000200780b */ /* 0x000fc40003f24000 */
[C---:B0-----:R-:W-:Y:S02]  /*05d0*/  FSEL R16, R7.reuse, 1, P3 ;  /* 0x3f80000007107808 */ /* 0x041fe40001800000 */
[----:B------:R-:W-:-:S03]  /*05e0*/  FSEL R17, R7, 1, P4 ;  /* 0x3f80000007117808 */ /* 0x000fc60002000000 */
[----:B------:R-:W-:Y:S02]  /*05f0*/  @!P5 FMUL R16, R16, 16777216 ;  /* 0x4b8000001010d820 */ /* 0x000fe40000400000 */
[----:B------:R-:W-:Y:S01]  /*0600*/  @!P6 FMUL R17, R17, 16777216 ;  /* 0x4b8000001111e820 */ /* 0x000fe20000400000 */
[----:B------:R-:W-:Y:S01]  /*0610*/  FSEL R29, R7, 1, P1 ;  /* 0x3f800000071d7808 */ /* 0x000fe20000800000 */
[----:B------:R-:W-:Y:S02]  /*0620*/  FMUL R7, R21, R16 ;  /* 0x0000001015077220 */ /* 0x000fe40000400000 */
[----:B------:R-:W-:Y:S01]  /*0630*/  FMUL R21, R26, R17 ;  /* 0x000000111a157220 */ /* 0x000fe20000400000 */
[----:B------:R-:W-:Y:S01]  /*0640*/  CS2R R16, SRZ ;  /* 0x0000000000107805 */ /* 0x000fe2000001ff00 */
[----:B-1----:R-:W-:-:S05]  /*0650*/  IMAD.WIDE R10, R3, 0x4, R10 ;  /* 0x00000004030a7825 */ /* 0x002fca00078e020a */
[----:B------:R-:W2:Y:S01]  /*0660*/  @!P0 LDG.E.64 R16, desc[UR4][R10.64] ;  /* 0x000000040a108981 */ /* 0x000ea2000c1e1b00 */
[C---:B------:R-:W-:Y:S01]  /*0670*/  FSETP.GEU.AND P2, PT, R2.reuse, 1.175494350822287508e-38, PT ;  /* 0x008000000200780b */ /* 0x040fe20003f4e000 */
[----:B------:R-:W-:-:S12]  /*0680*/  @P1 FMUL R2, R2, 0.25 ;  /* 0x3e80000002021820 */ /* 0x000fd80000400000 */
[----:B------:R-:W-:-:S06]  /*0690*/  @!P2 FMUL R2, R2, 16777216 ;  /* 0x4b8000000202a820 */ /* 0x000fcc0000400000 */
[----:B------:R-:W0:Y:S01]  /*06a0*/  MUFU.RCP R2, R2 ;  /* 0x0000000200027308 */ /* 0x000e220000001000 */
[----:B------:R-:W-:-:S04]  /*06b0*/  @!P2 FMUL R29, R29, 16777216 ;  /* 0x4b8000001d1da820 */ /* 0x000fc80000400000 */
[----:B0-----:R-:W-:Y:S01]  /*06c0*/  FMUL R2, R2, R29 ;  /* 0x0000001d02027220 */ /* 0x001fe20000400000 */
[----:B------:R-:W-:Y:S01]  /*06d0*/  CS2R R28, SRZ ;  /* 0x00000000001c7805 */ /* 0x000fe2000001ff00 */
[----:B-----5:R-:W-:Y:S01]  /*06e0*/  FADD R14, R19, R14 ;  /* 0x0000000e130e7221 */ /* 0x020fe20000000000 */
[----:B------:R-:W-:Y:S02]  /*06f0*/  FADD R15, R18, R15 ;  /* 0x0000000f120f7221 */ /* 0x000fe40000000000 */
[----:B------:R-:W0:Y:S01]  /*0700*/  LDC.64 R18, c[0x0][0x260] ;  /* 0x00009800ff127b82 */ /* 0x000e220000000a00 */
[----:B------:R-:W-:Y:S01]  /*0710*/  FADD R25, R14, -R25 ;  /* 0x800000190e197221 */ /* 0x000fe20000000000 */
[----:B--2---:R-:W-:Y:S01]  /*0720*/  FADD R16, R27, R16 ;  /* 0x000000101b107221 */ /* 0x004fe20000000000 */
[----:B0-----:R-:W-:-:S05]  /*0730*/  IMAD.WIDE R26, R6, 0x4, R18 ;  /* 0x00000004061a7825 */ /* 0x001fca00078e0212 */
[----:B------:R-:W0:Y:S01]  /*0740*/  LDC.64 R18, c[0x0][0x268] ;  /* 0x00009a00ff127b82 */ /* 0x000e220000000a00 */
[----:B------:R-:W-:Y:S01]  /*0750*/  FMUL R25, R24, R25 ;  /* 0x0000001918197220 */ /* 0x000fe20000400000 */
[----:B------:R-:W-:Y:S01]  /*0760*/  MOV R24, RZ ;  /* 0x000000ff00187202 */ /* 0x000fe20000000f00 */
[----:B------:R-:W2:Y:S05]  /*0770*/  @!P0 LDG.E.EL R28, desc[UR4][R26.64] ;  /* 0x000000041a1c8981 */ /* 0x000eaa000c2e1900 */
[----:B------:R-:W5:Y:S01]  /*0780*/  @!P0 LDG.E.EL R24, desc[UR4][R26.64] ;  /* 0x000000041a188981 */ /* 0x000f62000c2e1900 */
[----:B0-----:R-:W-:Y:S01]  /*0790*/  IMAD.WIDE R18, R6, 0x4, R18 ;  /* 0x0000000406127825 */ /* 0x001fe200078e0212 */
[----:B------:R-:W-:-:S04]  /*07a0*/  HFMA2.MMA R6, -RZ, RZ, 0, 0 ;  /* 0x00000000ff067435 */ /* 0x000fc800000001ff */
[----:B------:R-:W2:Y:S06]  /*07b0*/  @!P0 LDG.E.EL R29, desc[UR4][R18.64] ;  /* 0x00000004121d8981 */ /* 0x000eac000c2e1900 */
[----:B------:R0:W5:Y:S01]  /*07c0*/  @!P0 LDG.E.EL R6, desc[UR4][R18.64] ;  /* 0x0000000412068981 */ /* 0x000162000c2e1900 */
[----:B------:R-:W-:Y:S01]  /*07d0*/  FADD R4, R15, -R4 ;  /* 0x800000040f047221 */ /* 0x000fe20000000000 */
[----:B------:R-:W-:Y:S01]  /*07e0*/  FADD R17, R22, R17 ;  /* 0x0000001116117221 */ /* 0x000fe20000000000 */
[----:B0-----:R-:W0:Y:S02]  /*07f0*/  LDC.64 R18, c[0x0][0x270] ;  /* 0x00009c00ff127b82 */ /* 0x001e240000000a00 */
[----:B------:R-:W-:Y:S01]  /*0800*/  FMUL R2, R2, R4 ;  /* 0x0000000402027220 */ /* 0x000fe20000400000 */
[----:B----4-:R-:W-:Y:S01]  /*0810*/  FADD R4, R16, -R9 ;  /* 0x8000000910047221 */ /* 0x010fe20000000000 */
[----:B------:R-:W-:-:S03]  /*0820*/  FADD R0, R17, -R0 ;  /* 0x8000000011007221 */ /* 0x000fc60000000000 */
[----:B------:R-:W-:Y:S01]  /*0830*/  FMUL R4, R7, R4 ;  /* 0x0000000407047220 */ /* 0x000fe20000400000 */
[----:B------:R-:W-:Y:S01]  /*0840*/  FMUL R21, R21, R0 ;  /* 0x0000000015157220 */ /* 0x000fe20000400000 */
[----:B---3--:R-:W-:Y:S01]  /*0850*/  FFMA R23, R25, R23, R8 ;  /* 0x0000001719177223 */ /* 0x008fe20000000008 */
[----:B------:R-:W-:Y:S01]  /*0860*/  FFMA R5, R2, R20, R5 ;  /* 0x0000001402057223 */ /* 0x000fe20000000005 */
[----:B------:R1:W-:Y:S04]  /*0870*/  @!P0 STG.E.64 desc[UR4][R12.64], R14 ;  /* 0x0000000e0c008986 */ /* 0x0003e8000c101b04 */
[----:B------:R1:W-:Y:S01]  /*0880*/  @!P0 STG.E.64 desc[UR4][R10.64], R16 ;  /* 0x000000100a008986 */ /* 0x0003e2000c101b04 */
[----:B0-----:R-:W-:-:S04]  /*0890*/  IMAD.WIDE R18, R3, 0x4, R18 ;  /* 0x0000000403127825 */ /* 0x001fc800078e0212 */
[----:B--2---:R-:W-:Y:S01]  /*08a0*/  FFMA R4, R4, R28, R29 ;  /* 0x0000001c04047223 */ /* 0x004fe2000000001d */
[----:B-----5:R-:W-:-:S03]  /*08b0*/  FFMA R6, R21, R24, R6 ;  /* 0x0000001815067223 */ /* 0x020fc60000000006 */
[----:B------:R-:W-:Y:S01]  /*08c0*/  FADD R4, R4, R23 ;  /* 0x0000001704047221 */ /* 0x000fe20000000000 */
[----:B------:R-:W-:Y:S01]  /*08d0*/  FADD R5, R6, R5 ;  /* 0x0000000506057221 */ /* 0x000fe20000000000 */
[----:B-1----:R-:W-:Y:S06]  /*08e0*/  @P0 EXIT ;  /* 0x000000000000094d */ /* 0x002fec0003800000 */
[----:B------:R-:W-:Y:S01]  /*08f0*/  STG.E.64 desc[UR4][R18.64], R4 ;  /* 0x0000000412007986 */ /* 0x000fe2000c101b04 */
[----:B------:R-:W-:Y:S05]  /*0900*/  EXIT ;  /* 0x000000000000794d */ /* 0x000fea0003800000 */
.L_x_0:
[----:B------:R-:W-:-:S00]  /*0910*/  BRA `(.L_x_0) ;  /* 0xfffffffc00fc7947 */ /* 0x000fc0000383ffff */
[----:B------:R-:W-:-:S00]  /*0920*/  NOP ;  /* 0x0000000000007918 */ /* 0x000fc00000000000 */
        /* <DEDUP_REMOVED lines=13> */
.L_x_1:


//--------------------- .nv.global.init           --------------------------
	.section	.nv.global.init,"aw",@progbits
.nv.global.init:
	.type		_$_str,@object
	.size		_$_str,(_$_str_$_2 - _$_str)
_$_str:
        /*0000*/ 	.byte	0x5f, 0x5f, 0x43, 0x55, 0x44, 0x41, 0x5f, 0x46, 0x54, 0x5a, 0x00
	.type		_$_str_$_2,@object
	.size		_$_str_$_2,(.L_1 - _$_str_$_2)
_$_str_$_2:
        /*000b*/ 	.byte	0x5f, 0x5f, 0x43, 0x55, 0x44, 0x41, 0x5f, 0x50, 0x52, 0x45, 0x43, 0x5f, 0x53, 0x51, 0x52, 0x54
        /*001b*/ 	.byte	0x00
.L_1:


//--------------------- .nv.constant0.triton_poi_fused__native_batch_norm_legit_no_training_add_convolution_2 --------------------------
	.section	.nv.constant0.triton_poi_fused__native_batch_norm_legit_no_training_add_convolution_2,"a",@progbits
	.sectionflags	@""
	.align	4
.nv.constant0.triton_poi_fused__native_batch_norm_legit_no_training_add_convolution_2:
	.zero		636
